	.headerflags	@"EF_CUDA_TEXMODE_UNIFIED EF_CUDA_64BIT_ADDRESS EF_CUDA_ACCELERATORS EF_CUDA_SM90 EF_CUDA_VIRTUAL_SM(EF_CUDA_SM90)"
	.elftype	@"ET_EXEC"


//--------------------- .nv.info                  --------------------------
	.section	.nv.info,"",@"SHT_CUDA_INFO"
	.align	4


	//----- nvinfo : EIATTR_REGCOUNT
	.align		4
        /*0000*/ 	.byte	0x04, 0x2f
        /*0002*/ 	.short	(.L_1 - .L_0)
	.align		4
.L_0:
        /*0004*/ 	.word	index@(triton_poi_fused_convolution_leaky_relu_27)
        /*0008*/ 	.word	0x00000014


	//----- nvinfo : EIATTR_MIN_STACK_SIZE
	.align		4
.L_1:
        /*000c*/ 	.byte	0x04, 0x12
        /*000e*/ 	.short	(.L_3 - .L_2)
	.align		4
.L_2:
        /*0010*/ 	.word	index@(triton_poi_fused_convolution_leaky_relu_27)
        /*0014*/ 	.word	0x00000000


	//----- nvinfo : EIATTR_FRAME_SIZE
	.align		4
.L_3:
        /*0018*/ 	.byte	0x04, 0x11
        /*001a*/ 	.short	(.L_5 - .L_4)
	.align		4
.L_4:
        /*001c*/ 	.word	index@(triton_poi_fused_convolution_leaky_relu_27)
        /*0020*/ 	.word	0x00000000


	//----- nvinfo : EIATTR_MIN_STACK_SIZE
	.align		4
.L_5:
        /*0024*/ 	.byte	0x04, 0x12
        /*0026*/ 	.short	(.L_7 - .L_6)
	.align		4
.L_6:
        /*0028*/ 	.word	index@(triton_poi_fused_convolution_leaky_relu_27)
        /*002c*/ 	.word	0x00000000
.L_7:


//--------------------- .nv.info.triton_poi_fused_convolution_leaky_relu_27 --------------------------
	.section	.nv.info.triton_poi_fused_convolution_leaky_relu_27,"",@"SHT_CUDA_INFO"
	.sectionflags	@""
	.align	4


	//----- nvinfo : EIATTR_CUDA_API_VERSION
	.align		4
        /*0000*/ 	.byte	0x04, 0x37
        /*0002*/ 	.short	(.L_9 - .L_8)
.L_8:
        /*0004*/ 	.word	0x0000007c


	//----- nvinfo : EIATTR_KPARAM_INFO
	.align		4
.L_9:
        /*0008*/ 	.byte	0x04, 0x17
        /*000a*/ 	.short	(.L_11 - .L_10)
.L_10:
        /*000c*/ 	.word	0x00000000
        /*0010*/ 	.short	0x0005
        /*0012*/ 	.short	0x0028
        /*0014*/ 	.byte	0x00, 0xf0, 0x11, 0x00


	//----- nvinfo : EIATTR_KPARAM_INFO
	.align		4
.L_11:
        /*0018*/ 	.byte	0x04, 0x17
        /*001a*/ 	.short	(.L_13 - .L_12)
.L_12:
        /*001c*/ 	.word	0x00000000
        /*0020*/ 	.short	0x0004
        /*0022*/ 	.short	0x0020
        /*0024*/ 	.byte	0x00, 0xf4, 0x21, 0x00


	//----- nvinfo : EIATTR_KPARAM_INFO
	.align		4
.L_13:
        /*0028*/ 	.byte	0x04, 0x17
        /*002a*/ 	.short	(.L_15 - .L_14)
.L_14:
        /*002c*/ 	.word	0x00000000
        /*0030*/ 	.short	0x0003
        /*0032*/ 	.short	0x0018
        /*0034*/ 	.byte	0x00, 0xf4, 0x21, 0x00


	//----- nvinfo : EIATTR_KPARAM_INFO
	.align		4
.L_15:
        /*0038*/ 	.byte	0x04, 0x17
        /*003a*/ 	.short	(.L_17 - .L_16)
.L_16:
        /*003c*/ 	.word	0x00000000
        /*0040*/ 	.short	0x0002
        /*0042*/ 	.short	0x0010
        /*0044*/ 	.byte	0x00, 0xf4, 0x21, 0x00


	//----- nvinfo : EIATTR_KPARAM_INFO
	.align		4
.L_17:
        /*0048*/ 	.byte	0x04, 0x17
        /*004a*/ 	.short	(.L_19 - .L_18)
.L_18:
        /*004c*/ 	.word	0x00000000
        /*0050*/ 	.short	0x0001
        /*0052*/ 	.short	0x0008
        /*0054*/ 	.byte	0x00, 0xf4, 0x21, 0x00


	//----- nvinfo : EIATTR_KPARAM_INFO
	.align		4
.L_19:
        /*0058*/ 	.byte	0x04, 0x17
        /*005a*/ 	.short	(.L_21 - .L_20)
.L_20:
        /*005c*/ 	.word	0x00000000
        /*0060*/ 	.short	0x0000
        /*0062*/ 	.short	0x0000
        /*0064*/ 	.byte	0x00, 0xf4, 0x21, 0x00


	//----- nvinfo : EIATTR_SPARSE_MMA_MASK
	.align		4
.L_21:
        /*0068*/ 	.byte	0x03, 0x50
        /*006a*/ 	.short	0x0000


	//----- nvinfo : EIATTR_MAXREG_COUNT
	.align		4
        /*006c*/ 	.byte	0x03, 0x1b
        /*006e*/ 	.short	0x00ff


	//----- nvinfo : EIATTR_EXIT_INSTR_OFFSETS
	.align		4
        /*0070*/ 	.byte	0x04, 0x1c
        /*0072*/ 	.short	(.L_23 - .L_22)


	//   ....[0]....
.L_22:
        /*0074*/ 	.word	0x000002c0


	//   ....[1]....
        /*0078*/ 	.word	0x000002e0


	//----- nvinfo : EIATTR_REQNTID
	.align		4
.L_23:
        /*007c*/ 	.byte	0x04, 0x10
        /*007e*/ 	.short	(.L_25 - .L_24)
.L_24:
        /*0080*/ 	.word	0x00000080
        /*0084*/ 	.word	0x00000001
        /*0088*/ 	.word	0x00000001


	//----- nvinfo : EIATTR_CBANK_PARAM_SIZE
	.align		4
.L_25:
        /*008c*/ 	.byte	0x03, 0x19
        /*008e*/ 	.short	0x002c


	//----- nvinfo : EIATTR_PARAM_CBANK
	.align		4
        /*0090*/ 	.byte	0x04, 0x0a
        /*0092*/ 	.short	(.L_27 - .L_26)
	.align		4
.L_26:
        /*0094*/ 	.word	index@(.nv.constant0.triton_poi_fused_convolution_leaky_relu_27)
        /*0098*/ 	.short	0x0210
        /*009a*/ 	.short	0x002c


	//----- nvinfo : EIATTR_SW_WAR
	.align		4
.L_27:
        /*009c*/ 	.byte	0x04, 0x36
        /*009e*/ 	.short	(.L_29 - .L_28)
.L_28:
        /*00a0*/ 	.word	0x00000008
.L_29:


//--------------------- .nv.callgraph             --------------------------
	.section	.nv.callgraph,"",@"SHT_CUDA_CALLGRAPH"
	.align	4
	.sectionentsize	8
	.align		4
        /*0000*/ 	.word	0x00000000
	.align		4
        /*0004*/ 	.word	0xffffffff
	.align		4
        /*0008*/ 	.word	0x00000000
	.align		4
        /*000c*/ 	.word	0xfffffffe
	.align		4
        /*0010*/ 	.word	0x00000000
	.align		4
        /*0014*/ 	.word	0xfffffffd
	.align		4
        /*0018*/ 	.word	0x00000000
	.align		4
        /*001c*/ 	.word	0xfffffffc


//--------------------- .text.triton_poi_fused_convolution_leaky_relu_27 --------------------------
	.section	.text.triton_poi_fused_convolution_leaky_relu_27,"ax",@progbits
	.align	128
        .global         triton_poi_fused_convolution_leaky_relu_27
        .type           triton_poi_fused_convolution_leaky_relu_27,@function
        .size           triton_poi_fused_convolution_leaky_relu_27,(.L_x_1 - triton_poi_fused_convolution_leaky_relu_27)
        .other          triton_poi_fused_convolution_leaky_relu_27,@"STO_CUDA_ENTRY STV_DEFAULT"
triton_poi_fused_convolution_leaky_relu_27:
.text.triton_poi_fused_convolution_leaky_relu_27:
[----:B------:R-:W0:Y:S02]  /*0000*/  LDC R1, c[0x0][0x28] ;  /* 0x00000a00ff017b82 */ /* 0x000e240000000800 */
[----:B------:R-:W1:Y:S01]  /*0010*/  S2R R0, SR_TID.X ;  /* 0x0000000000007919 */ /* 0x000e620000002100 */
[----:B------:R-:W2:Y:S01]  /*0020*/  LDC.64 R4, c[0x0][0x220] ;  /* 0x00008800ff047b82 */ /* 0x000ea20000000a00 */
[----:B------:R-:W-:Y:S01]  /*0030*/  IMAD.MOV.U32 R13, RZ, RZ, RZ ;  /* 0x000000ffff0d7224 */ /* 0x000fe200078e00ff */
[----:B------:R-:W-:Y:S01]  /*0040*/  ULDC.64 UR4, c[0x0][0x208] ;  /* 0x0000820000047ab9 */ /* 0x000fe20000000a00 */
[----:B------:R-:W3:Y:S05]  /*0050*/  S2R R11, SR_CTAID.X ;  /* 0x00000000000b7919 */ /* 0x000eea0000002500 */
[----:B------:R-:W4:Y:S01]  /*0060*/  LDC.64 R2, c[0x0][0x210] ;  /* 0x00008400ff027b82 */ /* 0x000f220000000a00 */
[----:B------:R-:W-:Y:S01]  /*0070*/  IMAD.MOV.U32 R10, RZ, RZ, RZ ;  /* 0x000000ffff0a7224 */ /* 0x000fe200078e00ff */
[----:B------:R-:W-:Y:S01]  /*0080*/  ULDC.64 UR6, c[0x0][0x228] ;  /* 0x00008a0000067ab9 */ /* 0x000fe20000000a00 */
[----:B-1----:R-:W-:-:S05]  /*0090*/  LOP3.LUT R0, R0, 0x7f, RZ, 0xc0, !PT ;  /* 0x0000007f00007812 */ /* 0x002fca00078ec0ff */
[----:B---3--:R-:W-:-:S04]  /*00a0*/  IMAD R11, R11, 0x80, R0 ;  /* 0x000000800b0b7824 */ /* 0x008fc800078e0200 */
[C---:B------:R-:W-:Y:S01]  /*00b0*/  IMAD.HI R0, R11.reuse, 0x3e0f83e1, RZ ;  /* 0x3e0f83e10b007827 */ /* 0x040fe200078e02ff */
[----:B------:R-:W-:-:S03]  /*00c0*/  ISETP.GE.AND P0, PT, R11, 0x4200, PT ;  /* 0x000042000b00780c */ /* 0x000fc60003f06270 */
[----:B----4-:R-:W-:Y:S01]  /*00d0*/  IMAD.WIDE R2, R11, 0x4, R2 ;  /* 0x000000040b027825 */ /* 0x010fe200078e0202 */
[----:B------:R-:W-:-:S04]  /*00e0*/  SHF.R.U32.HI R7, RZ, 0x1f, R0 ;  /* 0x0000001fff077819 */ /* 0x000fc80000011600 */
[----:B------:R-:W-:Y:S02]  /*00f0*/  LEA.HI.SX32 R0, R0, R7, 0x1d ;  /* 0x0000000700007211 */ /* 0x000fe400078feaff */
[----:B------:R-:W1:Y:S02]  /*0100*/  LDC.64 R6, c[0x0][0x218] ;  /* 0x00008600ff067b82 */ /* 0x000e640000000a00 */
[----:B------:R-:W-:-:S04]  /*0110*/  SHF.R.S32.HI R9, RZ, 0x1f, R0 ;  /* 0x0000001fff097819 */ /* 0x000fc80000011400 */
[----:B------:R-:W-:-:S04]  /*0120*/  LEA.HI R9, R9, R0, RZ, 0x7 ;  /* 0x0000000009097211 */ /* 0x000fc800078f38ff */
[----:B------:R-:W-:-:S05]  /*0130*/  LOP3.LUT R9, R9, 0xffffff80, RZ, 0xc0, !PT ;  /* 0xffffff8009097812 */ /* 0x000fca00078ec0ff */
[----:B------:R-:W-:Y:S02]  /*0140*/  IMAD.IADD R9, R0, 0x1, -R9 ;  /* 0x0000000100097824 */ /* 0x000fe400078e0a09 */
[----:B------:R-:W-:Y:S02]  /*0150*/  IMAD.MOV.U32 R0, RZ, RZ, RZ ;  /* 0x000000ffff007224 */ /* 0x000fe400078e00ff */
[----:B--2---:R-:W-:-:S04]  /*0160*/  IMAD.WIDE R4, R9, 0x4, R4 ;  /* 0x0000000409047825 */ /* 0x004fc800078e0204 */
[----:B------:R-:W2:Y:S04]  /*0170*/  @!P0 LDG.E R0, desc[UR4][R2.64] ;  /* 0x0000000402008981 */ /* 0x000ea8000c1e1900 */
[----:B------:R3:W2:Y:S01]  /*0180*/  @!P0 LDG.E.EL R13, desc[UR4][R4.64] ;  /* 0x00000004040d8981 */ /* 0x0006a2000c2e1900 */
[----:B-1----:R-:W-:-:S05]  /*0190*/  IMAD.WIDE R6, R11, 0x4, R6 ;  /* 0x000000040b067825 */ /* 0x002fca00078e0206 */
[----:B------:R-:W4:Y:S01]  /*01a0*/  @!P0 LDG.E R10, desc[UR4][R6.64] ;  /* 0x00000004060a8981 */ /* 0x000f22000c1e1900 */
[----:B------:R-:W-:Y:S02]  /*01b0*/  SHF.R.S32.HI R12, RZ, 0x1f, R11 ;  /* 0x0000001fff0c7819 */ /* 0x000fe4000001140b */
[----:B------:R-:W-:-:S04]  /*01c0*/  IADD3 R8, P2, R11, UR6, RZ ;  /* 0x000000060b087c10 */ /* 0x000fc8000ff5e0ff */
[----:B------:R-:W-:Y:S01]  /*01d0*/  IADD3.X R9, R12, UR7, RZ, P2, !PT ;  /* 0x000000070c097c10 */ /* 0x000fe200097fe4ff */
[----:B------:R-:W-:Y:S02]  /*01e0*/  ULDC.64 UR6, c[0x0][0x230] ;  /* 0x00008c0000067ab9 */ /* 0x000fe40000000a00 */
[----:B---3--:R-:W-:-:S04]  /*01f0*/  IADD3 R4, P2, R11, UR6, RZ ;  /* 0x000000060b047c10 */ /* 0x008fc8000ff5e0ff */
[----:B------:R-:W-:Y:S02]  /*0200*/  IADD3.X R5, R12, UR7, RZ, P2, !PT ;  /* 0x000000070c057c10 */ /* 0x000fe400097fe4ff */
[----:B--2---:R-:W-:Y:S01]  /*0210*/  FSETP.GT.AND P1, PT, R0, -R13, PT ;  /* 0x8000000d0000720b */ /* 0x004fe20003f24000 */
[----:B------:R-:W-:-:S03]  /*0220*/  FADD R15, R13, R0 ;  /* 0x000000000d0f7221 */ /* 0x000fc60000000000 */
[----:B------:R-:W-:Y:S02]  /*0230*/  SEL R11, RZ, 0x1, !P1 ;  /* 0x00000001ff0b7807 */ /* 0x000fe40004800000 */
[----:B----4-:R-:W-:Y:S01]  /*0240*/  FSETP.GT.AND P3, PT, R13, -R10, PT ;  /* 0x8000000a0d00720b */ /* 0x010fe20003f64000 */
[----:B------:R-:W-:Y:S02]  /*0250*/  FADD R13, R10, R13 ;  /* 0x0000000d0a0d7221 */ /* 0x000fe40000000000 */
[----:B------:R1:W-:Y:S01]  /*0260*/  @!P0 STG.E.U8 desc[UR4][R8.64], R11 ;  /* 0x0000000b08008986 */ /* 0x0003e2000c101104 */
[----:B------:R-:W-:-:S03]  /*0270*/  SEL R17, RZ, 0x1, !P3 ;  /* 0x00000001ff117807 */ /* 0x000fc60005800000 */
[----:B------:R-:W-:-:S05]  /*0280*/  @!P1 FMUL R15, R15, 0.10000000149011611938 ;  /* 0x3dcccccd0f0f9820 */ /* 0x000fca0000400000 */
[----:B------:R1:W-:Y:S01]  /*0290*/  @!P0 STG.E desc[UR4][R2.64], R15 ;  /* 0x0000000f02008986 */ /* 0x0003e2000c101904 */
[----:B------:R-:W-:-:S03]  /*02a0*/  @!P3 FMUL R13, R13, 0.10000000149011611938 ;  /* 0x3dcccccd0d0db820 */ /* 0x000fc60000400000 */
[----:B------:R1:W-:Y:S01]  /*02b0*/  @!P0 STG.E.U8 desc[UR4][R4.64], R17 ;  /* 0x0000001104008986 */ /* 0x0003e2000c101104 */
[----:B------:R-:W-:Y:S05]  /*02c0*/  @P0 EXIT ;  /* 0x000000000000094d */ /* 0x000fea0003800000 */
[----:B------:R-:W-:Y:S01]  /*02d0*/  STG.E desc[UR4][R6.64], R13 ;  /* 0x0000000d06007986 */ /* 0x000fe2000c101904 */
[----:B------:R-:W-:Y:S05]  /*02e0*/  EXIT ;  /* 0x000000000000794d */ /* 0x000fea0003800000 */
.L_x_0:
[----:B------:R-:W-:-:S00]  /*02f0*/  BRA `(.L_x_0) ;  /* 0xfffffffc00fc7947 */ /* 0x000fc0000383ffff */
[----:B------:R-:W-:-:S00]  /*0300*/  NOP ;  /* 0x0000000000007918 */ /* 0x000fc00000000000 */
[----:B------:R-:W-:-:S00]  /*0310*/  NOP ;  /* 0x0000000000007918 */ /* 0x000fc00000000000 */
[----:B------:R-:W-:-:S00]  /*0320*/  NOP ;  /* 0x0000000000007918 */ /* 0x000fc00000000000 */
[----:B------:R-:W-:-:S00]  /*0330*/  NOP ;  /* 0x0000000000007918 */ /* 0x000fc00000000000 */
[----:B------:R-:W-:-:S00]  /*0340*/  NOP ;  /* 0x0000000000007918 */ /* 0x000fc00000000000 */
[----:B------:R-:W-:-:S00]  /*0350*/  NOP ;  /* 0x0000000000007918 */ /* 0x000fc00000000000 */
[----:B------:R-:W-:-:S00]  /*0360*/  NOP ;  /* 0x0000000000007918 */ /* 0x000fc00000000000 */
[----:B------:R-:W-:-:S00]  /*0370*/  NOP ;  /* 0x0000000000007918 */ /* 0x000fc00000000000 */
.L_x_1:


//--------------------- .nv.constant0.triton_poi_fused_convolution_leaky_relu_27 --------------------------
	.section	.nv.constant0.triton_poi_fused_convolution_leaky_relu_27,"a",@progbits
	.sectionflags	@""
	.align	4
.nv.constant0.triton_poi_fused_convolution_leaky_relu_27:
	.zero		572
